	.headerflags	@"EF_CUDA_TEXMODE_UNIFIED EF_CUDA_64BIT_ADDRESS EF_CUDA_ACCELERATORS EF_CUDA_SM90 EF_CUDA_VIRTUAL_SM(EF_CUDA_SM90)"
	.elftype	@"ET_EXEC"


//--------------------- .nv.info                  --------------------------
	.section	.nv.info,"",@"SHT_CUDA_INFO"
	.align	4


	//----- nvinfo : EIATTR_REGCOUNT
	.align		4
        /*0000*/ 	.byte	0x04, 0x2f
        /*0002*/ 	.short	(.L_2 - .L_1)
	.align		4
.L_1:
        /*0004*/ 	.word	index@(triton_per_fused_native_group_norm_1)
        /*0008*/ 	.word	0x00000010


	//----- nvinfo : EIATTR_MIN_STACK_SIZE
	.align		4
.L_2:
        /*000c*/ 	.byte	0x04, 0x12
        /*000e*/ 	.short	(.L_4 - .L_3)
	.align		4
.L_3:
        /*0010*/ 	.word	index@(triton_per_fused_native_group_norm_1)
        /*0014*/ 	.word	0x00000000


	//----- nvinfo : EIATTR_FRAME_SIZE
	.align		4
.L_4:
        /*0018*/ 	.byte	0x04, 0x11
        /*001a*/ 	.short	(.L_6 - .L_5)
	.align		4
.L_5:
        /*001c*/ 	.word	index@(triton_per_fused_native_group_norm_1)
        /*0020*/ 	.word	0x00000000


	//----- nvinfo : EIATTR_MIN_STACK_SIZE
	.align		4
.L_6:
        /*0024*/ 	.byte	0x04, 0x12
        /*0026*/ 	.short	(.L_8 - .L_7)
	.align		4
.L_7:
        /*0028*/ 	.word	index@(triton_per_fused_native_group_norm_1)
        /*002c*/ 	.word	0x00000000
.L_8:


//--------------------- .nv.info.triton_per_fused_native_group_norm_1 --------------------------
	.section	.nv.info.triton_per_fused_native_group_norm_1,"",@"SHT_CUDA_INFO"
	.sectionflags	@""
	.align	4


	//----- nvinfo : EIATTR_CUDA_API_VERSION
	.align		4
        /*0000*/ 	.byte	0x04, 0x37
        /*0002*/ 	.short	(.L_10 - .L_9)
.L_9:
        /*0004*/ 	.word	0x0000007c


	//----- nvinfo : EIATTR_KPARAM_INFO
	.align		4
.L_10:
        /*0008*/ 	.byte	0x04, 0x17
        /*000a*/ 	.short	(.L_12 - .L_11)
.L_11:
        /*000c*/ 	.word	0x00000000
        /*0010*/ 	.short	0x0006
        /*0012*/ 	.short	0x002c
        /*0014*/ 	.byte	0x00, 0xf0, 0x11, 0x00


	//----- nvinfo : EIATTR_KPARAM_INFO
	.align		4
.L_12:
        /*0018*/ 	.byte	0x04, 0x17
        /*001a*/ 	.short	(.L_14 - .L_13)
.L_13:
        /*001c*/ 	.word	0x00000000
        /*0020*/ 	.short	0x0005
        /*0022*/ 	.short	0x0028
        /*0024*/ 	.byte	0x00, 0xf0, 0x11, 0x00


	//----- nvinfo : EIATTR_KPARAM_INFO
	.align		4
.L_14:
        /*0028*/ 	.byte	0x04, 0x17
        /*002a*/ 	.short	(.L_16 - .L_15)
.L_15:
        /*002c*/ 	.word	0x00000000
        /*0030*/ 	.short	0x0004
        /*0032*/ 	.short	0x0020
        /*0034*/ 	.byte	0x00, 0xf4, 0x21, 0x00


	//----- nvinfo : EIATTR_KPARAM_INFO
	.align		4
.L_16:
        /*0038*/ 	.byte	0x04, 0x17
        /*003a*/ 	.short	(.L_18 - .L_17)
.L_17:
        /*003c*/ 	.word	0x00000000
        /*0040*/ 	.short	0x0003
        /*0042*/ 	.short	0x0018
        /*0044*/ 	.byte	0x00, 0xf4, 0x21, 0x00


	//----- nvinfo : EIATTR_KPARAM_INFO
	.align		4
.L_18:
        /*0048*/ 	.byte	0x04, 0x17
        /*004a*/ 	.short	(.L_20 - .L_19)
.L_19:
        /*004c*/ 	.word	0x00000000
        /*0050*/ 	.short	0x0002
        /*0052*/ 	.short	0x0010
        /*0054*/ 	.byte	0x00, 0xf4, 0x21, 0x00


	//----- nvinfo : EIATTR_KPARAM_INFO
	.align		4
.L_20:
        /*0058*/ 	.byte	0x04, 0x17
        /*005a*/ 	.short	(.L_22 - .L_21)
.L_21:
        /*005c*/ 	.word	0x00000000
        /*0060*/ 	.short	0x0001
        /*0062*/ 	.short	0x0008
        /*0064*/ 	.byte	0x00, 0xf4, 0x21, 0x00


	//----- nvinfo : EIATTR_KPARAM_INFO
	.align		4
.L_22:
        /*0068*/ 	.byte	0x04, 0x17
        /*006a*/ 	.short	(.L_24 - .L_23)
.L_23:
        /*006c*/ 	.word	0x00000000
        /*0070*/ 	.short	0x0000
        /*0072*/ 	.short	0x0000
        /*0074*/ 	.byte	0x00, 0xf4, 0x21, 0x00


	//----- nvinfo : EIATTR_SPARSE_MMA_MASK
	.align		4
.L_24:
        /*0078*/ 	.byte	0x03, 0x50
        /*007a*/ 	.short	0x0000


	//----- nvinfo : EIATTR_MAXREG_COUNT
	.align		4
        /*007c*/ 	.byte	0x03, 0x1b
        /*007e*/ 	.short	0x00ff


	//----- nvinfo : EIATTR_COOP_GROUP_MASK_REGIDS
	.align		4
        /*0080*/ 	.byte	0x04, 0x29
        /*0082*/ 	.short	(.L_26 - .L_25)


	//   ....[0]....
.L_25:
        /*0084*/ 	.word	0xffffffff


	//   ....[1]....
        /*0088*/ 	.word	0xffffffff


	//   ....[2]....
        /*008c*/ 	.word	0xffffffff


	//----- nvinfo : EIATTR_COOP_GROUP_INSTR_OFFSETS
	.align		4
.L_26:
        /*0090*/ 	.byte	0x04, 0x28
        /*0092*/ 	.short	(.L_28 - .L_27)


	//   ....[0]....
.L_27:
        /*0094*/ 	.word	0x00000150


	//   ....[1]....
        /*0098*/ 	.word	0x000001b0


	//   ....[2]....
        /*009c*/ 	.word	0x000001d0


	//----- nvinfo : EIATTR_EXIT_INSTR_OFFSETS
	.align		4
.L_28:
        /*00a0*/ 	.byte	0x04, 0x1c
        /*00a2*/ 	.short	(.L_30 - .L_29)


	//   ....[0]....
.L_29:
        /*00a4*/ 	.word	0x00000370


	//   ....[1]....
        /*00a8*/ 	.word	0x00000390


	//----- nvinfo : EIATTR_REQNTID
	.align		4
.L_30:
        /*00ac*/ 	.byte	0x04, 0x10
        /*00ae*/ 	.short	(.L_32 - .L_31)
.L_31:
        /*00b0*/ 	.word	0x00000040
        /*00b4*/ 	.word	0x00000001
        /*00b8*/ 	.word	0x00000001


	//----- nvinfo : EIATTR_CBANK_PARAM_SIZE
	.align		4
.L_32:
        /*00bc*/ 	.byte	0x03, 0x19
        /*00be*/ 	.short	0x0030


	//----- nvinfo : EIATTR_PARAM_CBANK
	.align		4
        /*00c0*/ 	.byte	0x04, 0x0a
        /*00c2*/ 	.short	(.L_34 - .L_33)
	.align		4
.L_33:
        /*00c4*/ 	.word	index@(.nv.constant0.triton_per_fused_native_group_norm_1)
        /*00c8*/ 	.short	0x0210
        /*00ca*/ 	.short	0x0030


	//----- nvinfo : EIATTR_SW_WAR
	.align		4
.L_34:
        /*00cc*/ 	.byte	0x04, 0x36
        /*00ce*/ 	.short	(.L_36 - .L_35)
.L_35:
        /*00d0*/ 	.word	0x00000008
.L_36:


//--------------------- .nv.callgraph             --------------------------
	.section	.nv.callgraph,"",@"SHT_CUDA_CALLGRAPH"
	.align	4
	.sectionentsize	8
	.align		4
        /*0000*/ 	.word	0x00000000
	.align		4
        /*0004*/ 	.word	0xffffffff
	.align		4
        /*0008*/ 	.word	0x00000000
	.align		4
        /*000c*/ 	.word	0xfffffffe
	.align		4
        /*0010*/ 	.word	0x00000000
	.align		4
        /*0014*/ 	.word	0xfffffffd
	.align		4
        /*0018*/ 	.word	0x00000000
	.align		4
        /*001c*/ 	.word	0xfffffffc


//--------------------- .nv.constant4             --------------------------
	.section	.nv.constant4,"a",@progbits
	.align	8
	.align		8
.nv.constant4:
        /*0000*/ 	.dword	_$_str


//--------------------- .text.triton_per_fused_native_group_norm_1 --------------------------
	.section	.text.triton_per_fused_native_group_norm_1,"ax",@progbits
	.sectionflags	@"SHF_BARRIERS=1"
	.align	128
        .global         triton_per_fused_native_group_norm_1
        .type           triton_per_fused_native_group_norm_1,@function
        .size           triton_per_fused_native_group_norm_1,(.L_x_1 - triton_per_fused_native_group_norm_1)
        .other          triton_per_fused_native_group_norm_1,@"STO_CUDA_ENTRY STV_DEFAULT"
triton_per_fused_native_group_norm_1:
.text.triton_per_fused_native_group_norm_1:
[----:B------:R-:W0:Y:S02]  /*0000*/  LDC R1, c[0x0][0x28] ;  /* 0x00000a00ff017b82 */ /* 0x000e240000000800 */
[----:B------:R-:W1:Y:S01]  /*0010*/  S2R R11, SR_TID.X ;  /* 0x00000000000b7919 */ /* 0x000e620000002100 */
[----:B------:R-:W2:Y:S01]  /*0020*/  LDC.64 R6, c[0x0][0x228] ;  /* 0x00008a00ff067b82 */ /* 0x000ea20000000a00 */
[----:B------:R-:W-:Y:S01]  /*0030*/  HFMA2.MMA R10, -RZ, RZ, 0, 0 ;  /* 0x00000000ff0a7435 */ /* 0x000fe200000001ff */
[----:B------:R-:W-:Y:S01]  /*0040*/  ULDC.64 UR4, c[0x0][0x208] ;  /* 0x0000820000047ab9 */ /* 0x000fe20000000a00 */
[----:B------:R-:W3:Y:S05]  /*0050*/  S2R R0, SR_CTAID.X ;  /* 0x0000000000007919 */ /* 0x000eea0000002500 */
[----:B------:R-:W4:Y:S01]  /*0060*/  LDC.64 R4, c[0x0][0x220] ;  /* 0x00008800ff047b82 */ /* 0x000f220000000a00 */
[----:B-1----:R-:W-:-:S02]  /*0070*/  LOP3.LUT R3, R11, 0x1, RZ, 0xc0, !PT ;  /* 0x000000010b037812 */ /* 0x002fc400078ec0ff */
[C---:B---3--:R-:W-:Y:S02]  /*0080*/  ISETP.GE.AND P2, PT, R0.reuse, 0x80, PT ;  /* 0x000000800000780c */ /* 0x048fe40003f46270 */
[----:B------:R-:W-:-:S03]  /*0090*/  LEA R9, R0, R3, 0x1 ;  /* 0x0000000300097211 */ /* 0x000fc600078e08ff */
[----:B------:R-:W1:Y:S02]  /*00a0*/  LDC.64 R2, c[0x0][0x218] ;  /* 0x00008600ff027b82 */ /* 0x000e640000000a00 */
[----:B--2---:R-:W-:-:S06]  /*00b0*/  IMAD.WIDE R6, R9, 0x4, R6 ;  /* 0x0000000409067825 */ /* 0x004fcc00078e0206 */
[----:B------:R-:W2:Y:S01]  /*00c0*/  @!P2 LDG.E R10, desc[UR4][R6.64] ;  /* 0x00000004060aa981 */ /* 0x000ea2000c1e1900 */
[----:B----4-:R-:W-:-:S04]  /*00d0*/  IMAD.WIDE R4, R9, 0x4, R4 ;  /* 0x0000000409047825 */ /* 0x010fc800078e0204 */
[----:B-1----:R-:W-:Y:S01]  /*00e0*/  IMAD.WIDE R2, R9, 0x4, R2 ;  /* 0x0000000409027825 */ /* 0x002fe200078e0202 */
[----:B------:R-:W-:-:S06]  /*00f0*/  CS2R R8, SRZ ;  /* 0x0000000000087805 */ /* 0x000fcc000001ff00 */
[----:B------:R-:W3:Y:S04]  /*0100*/  @!P2 LDG.E R8, desc[UR4][R2.64] ;  /* 0x000000040208a981 */ /* 0x000ee8000c1e1900 */
[----:B------:R-:W4:Y:S01]  /*0110*/  @!P2 LDG.E R9, desc[UR4][R4.64] ;  /* 0x000000040409a981 */ /* 0x000f22000c1e1900 */
[----:B------:R-:W-:Y:S01]  /*0120*/  BAR.SYNC.DEFER_BLOCKING 0x0 ;  /* 0x0000000000007b1d */ /* 0x000fe20000010000 */
[----:B--2---:R-:W-:-:S04]  /*0130*/  SEL R10, R10, RZ, !P2 ;  /* 0x000000ff0a0a7207 */ /* 0x004fc80005000000 */
[----:B------:R-:W-:-:S05]  /*0140*/  FSEL R10, R10, RZ, !P2 ;  /* 0x000000ff0a0a7208 */ /* 0x000fca0005000000 */
[----:B------:R-:W1:Y:S01]  /*0150*/  SHFL.BFLY PT, R13, R10, 0x1, 0x1f ;  /* 0x0c201f000a0d7f89 */ /* 0x000e6200000e0000 */
[----:B---3--:R-:W-:Y:S02]  /*0160*/  SEL R6, R8, RZ, !P2 ;  /* 0x000000ff08067207 */ /* 0x008fe40005000000 */
[----:B----4-:R-:W-:Y:S02]  /*0170*/  SEL R7, R9, RZ, !P2 ;  /* 0x000000ff09077207 */ /* 0x010fe40005000000 */
[----:B------:R-:W-:Y:S02]  /*0180*/  FSEL R6, R6, RZ, !P2 ;  /* 0x000000ff06067208 */ /* 0x000fe40005000000 */
[----:B------:R-:W-:Y:S01]  /*0190*/  FSEL R7, R7, RZ, !P2 ;  /* 0x000000ff07077208 */ /* 0x000fe20005000000 */
[----:B-1----:R-:W-:Y:S02]  /*01a0*/  FADD R12, R10, R13 ;  /* 0x0000000d0a0c7221 */ /* 0x002fe40000000000 */
[----:B------:R-:W1:Y:S03]  /*01b0*/  SHFL.BFLY PT, R3, R6, 0x1, 0x1f ;  /* 0x0c201f0006037f89 */ /* 0x000e6600000e0000 */
[C---:B------:R-:W-:Y:S01]  /*01c0*/  FSETP.GT.AND P1, PT, |R12|.reuse, 8.50705917302346158658e+37, PT ;  /* 0x7e8000000c00780b */ /* 0x040fe20003f24200 */
[----:B------:R-:W2:Y:S01]  /*01d0*/  SHFL.BFLY PT, R2, R7, 0x1, 0x1f ;  /* 0x0c201f0007027f89 */ /* 0x000ea200000e0000 */
[----:B------:R-:W-:-:S02]  /*01e0*/  FSETP.GEU.AND P0, PT, |R12|, 1.175494350822287508e-38, PT ;  /* 0x008000000c00780b */ /* 0x000fc40003f0e200 */
[----:B------:R-:W-:-:S09]  /*01f0*/  FSETP.NEU.AND P2, PT, R12, RZ, PT ;  /* 0x000000ff0c00720b */ /* 0x000fd20003f4d000 */
[----:B------:R-:W-:Y:S01]  /*0200*/  @P1 FMUL R12, R12, 0.25 ;  /* 0x3e8000000c0c1820 */ /* 0x000fe20000400000 */
[----:B------:R-:W-:-:S03]  /*0210*/  @P1 FMUL R13, R13, 0.25 ;  /* 0x3e8000000d0d1820 */ /* 0x000fc60000400000 */
[----:B------:R-:W-:Y:S01]  /*0220*/  @!P0 FMUL R12, R12, 16777216 ;  /* 0x4b8000000c0c8820 */ /* 0x000fe20000400000 */
[----:B------:R-:W-:Y:S01]  /*0230*/  @!P0 FMUL R13, R13, 16777216 ;  /* 0x4b8000000d0d8820 */ /* 0x000fe20000400000 */
[----:B------:R-:W-:Y:S01]  /*0240*/  LOP3.LUT P0, RZ, R11, 0x3f, RZ, 0xc0, !PT ;  /* 0x0000003f0bff7812 */ /* 0x000fe2000780c0ff */
[----:B-1----:R-:W-:-:S03]  /*0250*/  FADD R9, -R6, R3 ;  /* 0x0000000306097221 */ /* 0x002fc60000000100 */
[----:B------:R-:W1:Y:S01]  /*0260*/  MUFU.RCP R12, R12 ;  /* 0x0000000c000c7308 */ /* 0x000e620000001000 */
[----:B------:R-:W-:Y:S01]  /*0270*/  FMUL R5, R9, R9 ;  /* 0x0000000909057220 */ /* 0x000fe20000400000 */
[----:B--2---:R-:W-:Y:S01]  /*0280*/  FADD R8, R7, R2 ;  /* 0x0000000207087221 */ /* 0x004fe20000000000 */
[----:B------:R-:W-:Y:S01]  /*0290*/  MOV R7, 0x38800000 ;  /* 0x3880000000077802 */ /* 0x000fe20000000f00 */
[----:B------:R-:W2:Y:S01]  /*02a0*/  LDC.64 R2, c[0x0][0x210] ;  /* 0x00008400ff027b82 */ /* 0x000ea20000000a00 */
[----:B------:R-:W-:Y:S01]  /*02b0*/  FMUL R10, R10, R5 ;  /* 0x000000050a0a7220 */ /* 0x000fe20000400000 */
[----:B------:R-:W-:-:S06]  /*02c0*/  ISETP.LT.AND P0, PT, R0, 0x80, !P0 ;  /* 0x000000800000780c */ /* 0x000fcc0004701270 */
[----:B------:R-:W3:Y:S01]  /*02d0*/  LDC.64 R4, c[0x0][0x230] ;  /* 0x00008c00ff047b82 */ /* 0x000ee20000000a00 */
[----:B-1----:R-:W-:-:S05]  /*02e0*/  FMUL R13, R12, R13 ;  /* 0x0000000d0c0d7220 */ /* 0x002fca0000400000 */
[----:B------:R-:W-:-:S05]  /*02f0*/  FSEL R13, R13, RZ, P2 ;  /* 0x000000ff0d0d7208 */ /* 0x000fca0001000000 */
[----:B------:R-:W-:Y:S01]  /*0300*/  FFMA R8, R13, R10, R8 ;  /* 0x0000000a0d087223 */ /* 0x000fe20000000008 */
[----:B------:R-:W-:Y:S01]  /*0310*/  FFMA R9, R9, R13, R6 ;  /* 0x0000000d09097223 */ /* 0x000fe20000000006 */
[----:B--2---:R-:W-:-:S04]  /*0320*/  IMAD.WIDE R2, R0, 0x4, R2 ;  /* 0x0000000400027825 */ /* 0x004fc800078e0202 */
[----:B------:R-:W-:-:S04]  /*0330*/  FFMA R8, R8, R7, 9.9999999747524270788e-07 ;  /* 0x358637bd08087423 */ /* 0x000fc80000000007 */
[----:B------:R-:W1:Y:S01]  /*0340*/  MUFU.RSQ R7, R8 ;  /* 0x0000000800077308 */ /* 0x000e620000001400 */
[----:B---3--:R-:W-:Y:S01]  /*0350*/  IMAD.WIDE R4, R0, 0x4, R4 ;  /* 0x0000000400047825 */ /* 0x008fe200078e0204 */
[----:B-1----:R1:W-:Y:S01]  /*0360*/  @P0 STG.E desc[UR4][R2.64], R7 ;  /* 0x0000000702000986 */ /* 0x0023e2000c101904 */
[----:B------:R-:W-:Y:S05]  /*0370*/  @!P0 EXIT ;  /* 0x000000000000894d */ /* 0x000fea0003800000 */
[----:B------:R-:W-:Y:S01]  /*0380*/  STG.E desc[UR4][R4.64], R9 ;  /* 0x0000000904007986 */ /* 0x000fe2000c101904 */
[----:B------:R-:W-:Y:S05]  /*0390*/  EXIT ;  /* 0x000000000000794d */ /* 0x000fea0003800000 */
.L_x_0:
[----:B------:R-:W-:-:S00]  /*03a0*/  BRA `(.L_x_0) ;  /* 0xfffffffc00fc7947 */ /* 0x000fc0000383ffff */
[----:B------:R-:W-:-:S00]  /*03b0*/  NOP ;  /* 0x0000000000007918 */ /* 0x000fc00000000000 */
        /* <DEDUP_REMOVED lines=12> */
.L_x_1:


//--------------------- .nv.global.init           --------------------------
	.section	.nv.global.init,"aw",@progbits
.nv.global.init:
	.type		_$_str,@object
	.size		_$_str,(.L_0 - _$_str)
_$_str:
        /*0000*/ 	.byte	0x5f, 0x5f, 0x43, 0x55, 0x44, 0x41, 0x5f, 0x46, 0x54, 0x5a, 0x00
.L_0:


//--------------------- .nv.constant0.triton_per_fused_native_group_norm_1 --------------------------
	.section	.nv.constant0.triton_per_fused_native_group_norm_1,"a",@progbits
	.sectionflags	@""
	.align	4
.nv.constant0.triton_per_fused_native_group_norm_1:
	.zero		576
